//
// Generated by NVIDIA NVVM Compiler
//
// Compiler Build ID: CL-36424714
// Cuda compilation tools, release 13.0, V13.0.88
// Based on NVVM 20.0.0
//

.version 9.0
.target sm_100
.address_size 64

	// .globl	_Z17compute_iterationPhS_mmii

.visible .entry _Z17compute_iterationPhS_mmii(
	.param .u64 .ptr .align 1 _Z17compute_iterationPhS_mmii_param_0,
	.param .u64 .ptr .align 1 _Z17compute_iterationPhS_mmii_param_1,
	.param .u64 _Z17compute_iterationPhS_mmii_param_2,
	.param .u64 _Z17compute_iterationPhS_mmii_param_3,
	.param .u32 _Z17compute_iterationPhS_mmii_param_4,
	.param .u32 _Z17compute_iterationPhS_mmii_param_5
)
{
	.reg .pred 	%p<8>;
	.reg .b16 	%rs<8>;
	.reg .b32 	%r<80>;
	.reg .b64 	%rd<36>;

	ld.param.u64 	%rd7, [_Z17compute_iterationPhS_mmii_param_0];
	ld.param.u64 	%rd8, [_Z17compute_iterationPhS_mmii_param_1];
	ld.param.u64 	%rd6, [_Z17compute_iterationPhS_mmii_param_2];
	ld.param.u32 	%r4, [_Z17compute_iterationPhS_mmii_param_4];
	ld.param.u32 	%r6, [_Z17compute_iterationPhS_mmii_param_5];
	cvta.to.global.u64 	%rd1, %rd8;
	cvta.to.global.u64 	%rd2, %rd7;
	mov.u32 	%r7, %ntid.x;
	mov.u32 	%r8, %ctaid.x;
	mov.u32 	%r9, %tid.x;
	mad.lo.s32 	%r1, %r7, %r8, %r9;
	mov.u32 	%r10, %ntid.y;
	mov.u32 	%r11, %ctaid.y;
	mov.u32 	%r12, %tid.y;
	mad.lo.s32 	%r13, %r10, %r11, %r12;
	setp.ge.s32 	%p1, %r1, %r4;
	setp.ge.s32 	%p2, %r13, %r6;
	or.pred  	%p3, %p1, %p2;
	@%p3 bra 	$L__BB0_5;
	add.s32 	%r14, %r1, %r4;
	add.s32 	%r15, %r14, -1;
	rem.s32 	%r16, %r15, %r4;
	add.s32 	%r17, %r1, 1;
	rem.s32 	%r18, %r17, %r4;
	add.s32 	%r19, %r13, %r6;
	add.s32 	%r20, %r19, -1;
	rem.u32 	%r21, %r20, %r6;
	add.s32 	%r22, %r13, 1;
	rem.u32 	%r23, %r22, %r6;
	cvt.u64.u32 	%rd9, %r21;
	mul.lo.s64 	%rd10, %rd6, %rd9;
	shr.s32 	%r24, %r16, 31;
	shr.u32 	%r25, %r24, 29;
	add.s32 	%r26, %r16, %r25;
	shr.s32 	%r27, %r26, 3;
	cvt.s64.s32 	%rd11, %r27;
	add.s64 	%rd12, %rd10, %rd11;
	add.s64 	%rd13, %rd2, %rd12;
	ld.global.u8 	%r28, [%rd13];
	and.b32  	%r29, %r26, -8;
	sub.s32 	%r30, %r16, %r29;
	shr.s32 	%r31, %r1, 31;
	shr.u32 	%r32, %r31, 29;
	add.s32 	%r33, %r1, %r32;
	shr.s32 	%r34, %r33, 3;
	cvt.s64.s32 	%rd3, %r34;
	add.s64 	%rd14, %rd10, %rd3;
	add.s64 	%rd15, %rd2, %rd14;
	ld.global.u8 	%r35, [%rd15];
	add.s32 	%r36, %r30, %r35;
	mov.b32 	%r37, 128;
	shr.u32 	%r38, %r37, %r36;
	and.b32  	%r39, %r33, -8;
	sub.s32 	%r40, %r1, %r39;
	shr.s32 	%r41, %r18, 31;
	shr.u32 	%r42, %r41, 29;
	add.s32 	%r43, %r18, %r42;
	shr.s32 	%r44, %r43, 3;
	cvt.s64.s32 	%rd16, %r44;
	add.s64 	%rd17, %rd10, %rd16;
	add.s64 	%rd18, %rd2, %rd17;
	ld.global.u8 	%r45, [%rd18];
	add.s32 	%r46, %r40, %r45;
	shr.u32 	%r47, %r37, %r46;
	and.b32  	%r48, %r43, -8;
	sub.s32 	%r49, %r18, %r48;
	cvt.u64.u32 	%rd19, %r13;
	mul.lo.s64 	%rd4, %rd6, %rd19;
	add.s64 	%rd20, %rd4, %rd11;
	add.s64 	%rd21, %rd2, %rd20;
	ld.global.u8 	%r50, [%rd21];
	add.s32 	%r51, %r49, %r50;
	shr.u32 	%r52, %r37, %r51;
	add.s64 	%rd22, %rd4, %rd16;
	add.s64 	%rd23, %rd2, %rd22;
	ld.global.u8 	%r53, [%rd23];
	add.s32 	%r54, %r30, %r53;
	shr.u32 	%r55, %r37, %r54;
	cvt.u64.u32 	%rd24, %r23;
	mul.lo.s64 	%rd25, %rd6, %rd24;
	add.s64 	%rd26, %rd25, %rd11;
	add.s64 	%rd27, %rd2, %rd26;
	ld.global.u8 	%r56, [%rd27];
	add.s32 	%r57, %r49, %r56;
	shr.u32 	%r58, %r37, %r57;
	add.s64 	%rd28, %rd25, %rd3;
	add.s64 	%rd29, %rd2, %rd28;
	ld.global.u8 	%r59, [%rd29];
	add.s32 	%r60, %r30, %r59;
	shr.u32 	%r61, %r37, %r60;
	add.s64 	%rd30, %rd25, %rd16;
	add.s64 	%rd31, %rd2, %rd30;
	ld.global.u8 	%r62, [%rd31];
	add.s32 	%r63, %r40, %r62;
	shr.u32 	%r64, %r37, %r63;
	and.b32  	%r65, %r18, 7;
	shr.u32 	%r66, %r37, %r65;
	and.b32  	%r67, %r66, %r28;
	and.b32  	%r68, %r67, %r38;
	and.b32  	%r69, %r68, %r47;
	and.b32  	%r70, %r69, %r52;
	and.b32  	%r71, %r70, %r55;
	and.b32  	%r72, %r71, %r58;
	and.b32  	%r73, %r72, %r61;
	and.b32  	%r3, %r73, %r64;
	setp.eq.s32 	%p4, %r3, 3;
	@%p4 bra 	$L__BB0_3;
	add.s64 	%rd5, %rd4, %rd3;
	add.s64 	%rd32, %rd2, %rd5;
	ld.global.u8 	%rs1, [%rd32];
	setp.eq.s16 	%p5, %rs1, 0;
	setp.ne.s32 	%p6, %r3, 2;
	or.pred  	%p7, %p6, %p5;
	@%p7 bra 	$L__BB0_4;
$L__BB0_3:
	and.b32  	%r77, %r1, 7;
	mov.b32 	%r78, 128;
	shr.u32 	%r79, %r78, %r77;
	add.s64 	%rd34, %rd4, %rd3;
	add.s64 	%rd35, %rd1, %rd34;
	ld.global.u8 	%rs5, [%rd35];
	cvt.u16.u32 	%rs6, %r79;
	or.b16  	%rs7, %rs5, %rs6;
	st.global.u8 	[%rd35], %rs7;
	bra.uni 	$L__BB0_5;
$L__BB0_4:
	and.b32  	%r74, %r1, 7;
	mov.b32 	%r75, -129;
	shr.s32 	%r76, %r75, %r74;
	add.s64 	%rd33, %rd1, %rd5;
	ld.global.u8 	%rs2, [%rd33];
	cvt.u16.u32 	%rs3, %r76;
	and.b16  	%rs4, %rs2, %rs3;
	st.global.u8 	[%rd33], %rs4;
$L__BB0_5:
	ret;

}


// ===== COMPILED SASS (sm_100) =====

	.target	sm_100

	.elftype	@"ET_EXEC"


//--------------------- .note.nv.tkinfo           --------------------------
	.section	.note.nv.tkinfo,"",@"SHT_NOTE"
	.sectionflags	@"SHF_NOTE_NV_TKINFO"
	.tkinfo
        /*0018*/ 	.word	0x00000002
        /*0030*/ 	.string	""
        /*0030*/ 	.string	"ptxas"
        /*0030*/ 	.string	"Cuda compilation tools, release 13.0, V13.0.88"
        /*0030*/ 	.string	"Build cuda_13.0.r13.0/compiler.36424714_0"
        /*0030*/ 	.string	"-arch sm_100 -m 64 "



//--------------------- .note.nv.cuinfo           --------------------------
	.section	.note.nv.cuinfo,"",@"SHT_NOTE"
	.sectionflags	@"SHF_NOTE_NV_CUINFO"
        /*0018*/ 	.short	0x0002
        /*001a*/ 	.short	0x0064
        /*001c*/ 	.short	0x0082
	.zero		2


//--------------------- .nv.info                  --------------------------
	.section	.nv.info,"",@"SHT_CUDA_INFO"
	.align	4


	//----- nvinfo : EIATTR_REGCOUNT
	.align		4
        /*0000*/ 	.byte	0x04, 0x2f
        /*0002*/ 	.short	(.L_1 - .L_0)
	.align		4
.L_0:
        /*0004*/ 	.word	index@(_Z17compute_iterationPhS_mmii)
        /*0008*/ 	.word	0x00000020


	//----- nvinfo : EIATTR_FRAME_SIZE
	.align		4
.L_1:
        /*000c*/ 	.byte	0x04, 0x11
        /*000e*/ 	.short	(.L_3 - .L_2)
	.align		4
.L_2:
        /*0010*/ 	.word	index@(_Z17compute_iterationPhS_mmii)
        /*0014*/ 	.word	0x00000000


	//----- nvinfo : EIATTR_MIN_STACK_SIZE
	.align		4
.L_3:
        /*0018*/ 	.byte	0x04, 0x12
        /*001a*/ 	.short	(.L_5 - .L_4)
	.align		4
.L_4:
        /*001c*/ 	.word	index@(_Z17compute_iterationPhS_mmii)
        /*0020*/ 	.word	0x00000000
.L_5:


//--------------------- .nv.compat                --------------------------
	.section	.nv.compat,"",@"SHT_CUDA_COMPAT_INFO"
	.align	4
        /*0000*/ 	.byte	0x02, 0x09, 0x00, 0x00, 0x02, 0x02, 0x01, 0x00, 0x02, 0x05, 0x05, 0x00, 0x03, 0x07, 0x01, 0x01
        /*0010*/ 	.byte	0x02, 0x03, 0x00, 0x00, 0x02, 0x06, 0x01, 0x00, 0x04, 0x0b, 0x08, 0x00, 0x09, 0x00, 0x00, 0x00
        /*0020*/ 	.byte	0x00, 0x00, 0x00, 0x00


//--------------------- .nv.info._Z17compute_iterationPhS_mmii --------------------------
	.section	.nv.info._Z17compute_iterationPhS_mmii,"",@"SHT_CUDA_INFO"
	.sectionflags	@""
	.align	4


	//----- nvinfo : EIATTR_CUDA_API_VERSION
	.align		4
        /*0000*/ 	.byte	0x04, 0x37
        /*0002*/ 	.short	(.L_7 - .L_6)
.L_6:
        /*0004*/ 	.word	0x00000082


	//----- nvinfo : EIATTR_KPARAM_INFO
	.align		4
.L_7:
        /*0008*/ 	.byte	0x04, 0x17
        /*000a*/ 	.short	(.L_9 - .L_8)
.L_8:
        /*000c*/ 	.word	0x00000000
        /*0010*/ 	.short	0x0005
        /*0012*/ 	.short	0x0024
        /*0014*/ 	.byte	0x00, 0xf0, 0x11, 0x00


	//----- nvinfo : EIATTR_KPARAM_INFO
	.align		4
.L_9:
        /*0018*/ 	.byte	0x04, 0x17
        /*001a*/ 	.short	(.L_11 - .L_10)
.L_10:
        /*001c*/ 	.word	0x00000000
        /*0020*/ 	.short	0x0004
        /*0022*/ 	.short	0x0020
        /*0024*/ 	.byte	0x00, 0xf0, 0x11, 0x00


	//----- nvinfo : EIATTR_KPARAM_INFO
	.align		4
.L_11:
        /*0028*/ 	.byte	0x04, 0x17
        /*002a*/ 	.short	(.L_13 - .L_12)
.L_12:
        /*002c*/ 	.word	0x00000000
        /*0030*/ 	.short	0x0003
        /*0032*/ 	.short	0x0018
        /*0034*/ 	.byte	0x00, 0xf0, 0x21, 0x00


	//----- nvinfo : EIATTR_KPARAM_INFO
	.align		4
.L_13:
        /*0038*/ 	.byte	0x04, 0x17
        /*003a*/ 	.short	(.L_15 - .L_14)
.L_14:
        /*003c*/ 	.word	0x00000000
        /*0040*/ 	.short	0x0002
        /*0042*/ 	.short	0x0010
        /*0044*/ 	.byte	0x00, 0xf0, 0x21, 0x00


	//----- nvinfo : EIATTR_KPARAM_INFO
	.align		4
.L_15:
        /*0048*/ 	.byte	0x04, 0x17
        /*004a*/ 	.short	(.L_17 - .L_16)
.L_16:
        /*004c*/ 	.word	0x00000000
        /*0050*/ 	.short	0x0001
        /*0052*/ 	.short	0x0008
        /*0054*/ 	.byte	0x00, 0xf5, 0x21, 0x00


	//----- nvinfo : EIATTR_KPARAM_INFO
	.align		4
.L_17:
        /*0058*/ 	.byte	0x04, 0x17
        /*005a*/ 	.short	(.L_19 - .L_18)
.L_18:
        /*005c*/ 	.word	0x00000000
        /*0060*/ 	.short	0x0000
        /*0062*/ 	.short	0x0000
        /*0064*/ 	.byte	0x00, 0xf5, 0x21, 0x00


	//----- nvinfo : EIATTR_SPARSE_MMA_MASK
	.align		4
.L_19:
        /*0068*/ 	.byte	0x03, 0x50
        /*006a*/ 	.short	0x0000


	//----- nvinfo : EIATTR_MAXREG_COUNT
	.align		4
        /*006c*/ 	.byte	0x03, 0x1b
        /*006e*/ 	.short	0x00ff


	//----- nvinfo : EIATTR_MERCURY_ISA_VERSION
	.align		4
        /*0070*/ 	.byte	0x03, 0x5f
        /*0072*/ 	.short	0x0101


	//----- nvinfo : EIATTR_VRC_CTA_INIT_COUNT
	.align		4
        /*0074*/ 	.byte	0x02, 0x4a
	.zero		1
	.zero		1


	//----- nvinfo : EIATTR_EXIT_INSTR_OFFSETS
	.align		4
        /*0078*/ 	.byte	0x04, 0x1c
        /*007a*/ 	.short	(.L_21 - .L_20)


	//   ....[0]....
.L_20:
        /*007c*/ 	.word	0x000000c0


	//   ....[1]....
        /*0080*/ 	.word	0x00000b00


	//   ....[2]....
        /*0084*/ 	.word	0x00000ba0


	//----- nvinfo : EIATTR_CRS_STACK_SIZE
	.align		4
.L_21:
        /*0088*/ 	.byte	0x04, 0x1e
        /*008a*/ 	.short	(.L_23 - .L_22)
.L_22:
        /*008c*/ 	.word	0x00000000


	//----- nvinfo : EIATTR_CBANK_PARAM_SIZE
	.align		4
.L_23:
        /*0090*/ 	.byte	0x03, 0x19
        /*0092*/ 	.short	0x0028


	//----- nvinfo : EIATTR_PARAM_CBANK
	.align		4
        /*0094*/ 	.byte	0x04, 0x0a
        /*0096*/ 	.short	(.L_25 - .L_24)
	.align		4
.L_24:
        /*0098*/ 	.word	index@(.nv.constant0._Z17compute_iterationPhS_mmii)
        /*009c*/ 	.short	0x0380
        /*009e*/ 	.short	0x0028


	//----- nvinfo : EIATTR_SW_WAR
	.align		4
.L_25:
        /*00a0*/ 	.byte	0x04, 0x36
        /*00a2*/ 	.short	(.L_27 - .L_26)
.L_26:
        /*00a4*/ 	.word	0x00000008
.L_27:


//--------------------- .nv.callgraph             --------------------------
	.section	.nv.callgraph,"",@"SHT_CUDA_CALLGRAPH"
	.align	4
	.sectionentsize	8
	.align		4
        /*0000*/ 	.word	0x00000000
	.align		4
        /*0004*/ 	.word	0xffffffff
	.align		4
        /*0008*/ 	.word	0x00000000
	.align		4
        /*000c*/ 	.word	0xfffffffe
	.align		4
        /*0010*/ 	.word	0x00000000
	.align		4
        /*0014*/ 	.word	0xfffffffd
	.align		4
        /*0018*/ 	.word	0x00000000
	.align		4
        /*001c*/ 	.word	0xfffffffc


//--------------------- .text._Z17compute_iterationPhS_mmii --------------------------
	.section	.text._Z17compute_iterationPhS_mmii,"ax",@progbits
	.align	128
        .global         _Z17compute_iterationPhS_mmii
        .type           _Z17compute_iterationPhS_mmii,@function
        .size           _Z17compute_iterationPhS_mmii,(.L_x_4 - _Z17compute_iterationPhS_mmii)
        .other          _Z17compute_iterationPhS_mmii,@"STO_CUDA_ENTRY STV_DEFAULT"
_Z17compute_iterationPhS_mmii:
.text._Z17compute_iterationPhS_mmii:
[----:B------:R-:W-:Y:S01]  /*0000*/  LDC R1, c[0x0][0x37c] ;  /* 0x0000df00ff017b82 */ /* 0x000fe20000000800 */
[----:B------:R-:W0:Y:S01]  /*0010*/  S2R R0, SR_CTAID.Y ;  /* 0x0000000000007919 */ /* 0x000e220000002600 */
[----:B------:R-:W1:Y:S06]  /*0020*/  LDCU UR4, c[0x0][0x360] ;  /* 0x00006c00ff0477ac */ /* 0x000e6c0008000800 */
[----:B------:R-:W2:Y:S01]  /*0030*/  LDC.64 R12, c[0x0][0x3a0] ;  /* 0x0000e800ff0c7b82 */ /* 0x000ea20000000a00 */
[----:B------:R-:W0:Y:S01]  /*0040*/  S2R R5, SR_TID.Y ;  /* 0x0000000000057919 */ /* 0x000e220000002200 */
[----:B------:R-:W0:Y:S01]  /*0050*/  LDCU UR5, c[0x0][0x364] ;  /* 0x00006c80ff0577ac */ /* 0x000e220008000800 */
[----:B------:R-:W1:Y:S01]  /*0060*/  S2R R3, SR_CTAID.X ;  /* 0x0000000000037919 */ /* 0x000e620000002500 */
[----:B------:R-:W1:Y:S01]  /*0070*/  S2R R2, SR_TID.X ;  /* 0x0000000000027919 */ /* 0x000e620000002100 */
[----:B0-----:R-:W-:-:S05]  /*0080*/  IMAD R0, R0, UR5, R5 ;  /* 0x0000000500007c24 */ /* 0x001fca000f8e0205 */
[----:B--2---:R-:W-:Y:S01]  /*0090*/  ISETP.GE.AND P0, PT, R0, R13, PT ;  /* 0x0000000d0000720c */ /* 0x004fe20003f06270 */
[----:B-1----:R-:W-:-:S05]  /*00a0*/  IMAD R3, R3, UR4, R2 ;  /* 0x0000000403037c24 */ /* 0x002fca000f8e0202 */
[----:B------:R-:W-:-:S13]  /*00b0*/  ISETP.GE.OR P0, PT, R3, R12, P0 ;  /* 0x0000000c0300720c */ /* 0x000fda0000706670 */
[----:B------:R-:W-:Y:S05]  /*00c0*/  @P0 EXIT ;  /* 0x000000000000094d */ /* 0x000fea0003800000 */
[----:B------:R-:W-:Y:S01]  /*00d0*/  IABS R4, R12 ;  /* 0x0000000c00047213 */ /* 0x000fe20000000000 */
[----:B------:R-:W0:Y:S01]  /*00e0*/  I2F.U32.RP R9, R13 ;  /* 0x0000000d00097306 */ /* 0x000e220000209000 */
[C---:B------:R-:W-:Y:S01]  /*00f0*/  VIADD R8, R3.reuse, 0x1 ;  /* 0x0000000103087836 */ /* 0x040fe20000000000 */
[----:B------:R-:W-:Y:S01]  /*0100*/  IADD3 R5, PT, PT, R3, -0x1, R12 ;  /* 0xffffffff03057810 */ /* 0x000fe20007ffe00c */
[----:B------:R-:W1:Y:S01]  /*0110*/  LDCU.64 UR6, c[0x0][0x390] ;  /* 0x00007200ff0677ac */ /* 0x000e620008000a00 */
[----:B------:R-:W2:Y:S04]  /*0120*/  LDCU.64 UR8, c[0x0][0x380] ;  /* 0x00007000ff0877ac */ /* 0x000ea80008000a00 */
[----:B------:R-:W3:Y:S01]  /*0130*/  I2F.RP R2, R4 ;  /* 0x0000000400027306 */ /* 0x000ee20000209400 */
[----:B------:R-:W4:Y:S07]  /*0140*/  LDCU.64 UR4, c[0x0][0x358] ;  /* 0x00006b00ff0477ac */ /* 0x000f2e0008000a00 */
[----:B0-----:R-:W0:Y:S08]  /*0150*/  MUFU.RCP R9, R9 ;  /* 0x0000000900097308 */ /* 0x001e300000001000 */
[----:B---3--:R-:W3:Y:S01]  /*0160*/  MUFU.RCP R2, R2 ;  /* 0x0000000200027308 */ /* 0x008ee20000001000 */
[----:B0-----:R-:W-:Y:S01]  /*0170*/  VIADD R6, R9, 0xffffffe ;  /* 0x0ffffffe09067836 */ /* 0x001fe20000000000 */
[----:B------:R-:W-:-:S06]  /*0180*/  IABS R9, R5 ;  /* 0x0000000500097213 */ /* 0x000fcc0000000000 */
[----:B------:R-:W0:Y:S01]  /*0190*/  F2I.FTZ.U32.TRUNC.NTZ R7, R6 ;  /* 0x0000000600077305 */ /* 0x000e22000021f000 */
[----:B---3--:R-:W-:Y:S01]  /*01a0*/  VIADD R10, R2, 0xffffffe ;  /* 0x0ffffffe020a7836 */ /* 0x008fe20000000000 */
[----:B------:R-:W-:-:S06]  /*01b0*/  IABS R2, R8 ;  /* 0x0000000800027213 */ /* 0x000fcc0000000000 */
[----:B------:R3:W5:Y:S01]  /*01c0*/  F2I.FTZ.U32.TRUNC.NTZ R11, R10 ;  /* 0x0000000a000b7305 */ /* 0x000762000021f000 */
[----:B0-----:R-:W-:Y:S02]  /*01d0*/  IMAD.MOV R6, RZ, RZ, -R7 ;  /* 0x000000ffff067224 */ /* 0x001fe400078e0a07 */
[----:B---3--:R-:W-:Y:S02]  /*01e0*/  IMAD.MOV.U32 R10, RZ, RZ, RZ ;  /* 0x000000ffff0a7224 */ /* 0x008fe400078e00ff */
[----:B-----5:R-:W-:-:S04]  /*01f0*/  IMAD.MOV R15, RZ, RZ, -R11 ;  /* 0x000000ffff0f7224 */ /* 0x020fc800078e0a0b */
[----:B------:R-:W-:-:S04]  /*0200*/  IMAD R15, R15, R4, RZ ;  /* 0x000000040f0f7224 */ /* 0x000fc800078e02ff */
[----:B------:R-:W-:-:S04]  /*0210*/  IMAD.HI.U32 R10, R11, R15, R10 ;  /* 0x0000000f0b0a7227 */ /* 0x000fc800078e000a */
[----:B------:R-:W-:Y:S02]  /*0220*/  IMAD.MOV.U32 R11, RZ, RZ, R2 ;  /* 0x000000ffff0b7224 */ /* 0x000fe400078e0002 */
[----:B------:R-:W-:-:S04]  /*0230*/  IMAD.HI.U32 R2, R10, R9, RZ ;  /* 0x000000090a027227 */ /* 0x000fc800078e00ff */
[----:B------:R-:W-:-:S04]  /*0240*/  IMAD.HI.U32 R10, R10, R11, RZ ;  /* 0x0000000b0a0a7227 */ /* 0x000fc800078e00ff */
[----:B------:R-:W-:Y:S02]  /*0250*/  IMAD R15, R6, R13, RZ ;  /* 0x0000000d060f7224 */ /* 0x000fe400078e02ff */
[----:B------:R-:W-:Y:S02]  /*0260*/  IMAD.MOV R2, RZ, RZ, -R2 ;  /* 0x000000ffff027224 */ /* 0x000fe400078e0a02 */
[----:B------:R-:W-:Y:S02]  /*0270*/  IMAD.MOV R10, RZ, RZ, -R10 ;  /* 0x000000ffff0a7224 */ /* 0x000fe400078e0a0a */
[----:B------:R-:W-:Y:S02]  /*0280*/  IMAD.MOV.U32 R6, RZ, RZ, RZ ;  /* 0x000000ffff067224 */ /* 0x000fe400078e00ff */
[----:B------:R-:W-:Y:S01]  /*0290*/  IMAD R9, R4, R2, R9 ;  /* 0x0000000204097224 */ /* 0x000fe200078e0209 */
[----:B------:R-:W-:Y:S01]  /*02a0*/  IADD3 R2, PT, PT, R0, -0x1, R13 ;  /* 0xffffffff00027810 */ /* 0x000fe20007ffe00d */
[----:B------:R-:W-:Y:S01]  /*02b0*/  IMAD.HI.U32 R7, R7, R15, R6 ;  /* 0x0000000f07077227 */ /* 0x000fe200078e0006 */
[----:B------:R-:W-:-:S02]  /*02c0*/  LOP3.LUT R15, RZ, R13, RZ, 0x33, !PT ;  /* 0x0000000dff0f7212 */ /* 0x000fc400078e33ff */
[C---:B------:R-:W-:Y:S01]  /*02d0*/  ISETP.GT.U32.AND P0, PT, R4.reuse, R9, PT ;  /* 0x000000090400720c */ /* 0x040fe20003f04070 */
[----:B------:R-:W-:Y:S02]  /*02e0*/  IMAD R11, R4, R10, R11 ;  /* 0x0000000a040b7224 */ /* 0x000fe400078e020b */
[----:B------:R-:W-:-:S03]  /*02f0*/  IMAD.HI.U32 R6, R7, R2, RZ ;  /* 0x0000000207067227 */ /* 0x000fc600078e00ff */
[----:B------:R-:W-:Y:S01]  /*0300*/  ISETP.GT.U32.AND P1, PT, R4, R11, PT ;  /* 0x0000000b0400720c */ /* 0x000fe20003f24070 */
[----:B------:R-:W-:Y:S02]  /*0310*/  IMAD.MOV R6, RZ, RZ, -R6 ;  /* 0x000000ffff067224 */ /* 0x000fe400078e0a06 */
[----:B------:R-:W-:Y:S02]  /*0320*/  VIADD R10, R0, 0x1 ;  /* 0x00000001000a7836 */ /* 0x000fe40000000000 */
[----:B------:R-:W-:Y:S02]  /*0330*/  IMAD R6, R13, R6, R2 ;  /* 0x000000060d067224 */ /* 0x000fe400078e0202 */
[----:B------:R-:W-:-:S03]  /*0340*/  IMAD.HI.U32 R7, R7, R10, RZ ;  /* 0x0000000a07077227 */ /* 0x000fc600078e00ff */
[----:B------:R-:W-:Y:S01]  /*0350*/  ISETP.GE.U32.AND P3, PT, R6, R13, PT ;  /* 0x0000000d0600720c */ /* 0x000fe20003f66070 */
[--C-:B------:R-:W-:Y:S01]  /*0360*/  @!P0 IMAD.IADD R9, R9, 0x1, -R4.reuse ;  /* 0x0000000109098824 */ /* 0x100fe200078e0a04 */
[----:B------:R-:W-:Y:S01]  /*0370*/  ISETP.GE.AND P0, PT, R5, RZ, PT ;  /* 0x000000ff0500720c */ /* 0x000fe20003f06270 */
[----:B------:R-:W-:Y:S01]  /*0380*/  @!P1 IMAD.IADD R11, R11, 0x1, -R4 ;  /* 0x000000010b0b9824 */ /* 0x000fe200078e0a04 */
[----:B------:R-:W-:Y:S01]  /*0390*/  ISETP.GE.AND P1, PT, R8, RZ, PT ;  /* 0x000000ff0800720c */ /* 0x000fe20003f26270 */
[----:B------:R-:W-:Y:S01]  /*03a0*/  IMAD.MOV R7, RZ, RZ, -R7 ;  /* 0x000000ffff077224 */ /* 0x000fe200078e0a07 */
[C---:B------:R-:W-:Y:S02]  /*03b0*/  ISETP.GT.U32.AND P4, PT, R4.reuse, R9, PT ;  /* 0x000000090400720c */ /* 0x040fe40003f84070 */
[----:B------:R-:W-:Y:S01]  /*03c0*/  ISETP.GT.U32.AND P5, PT, R4, R11, PT ;  /* 0x0000000b0400720c */ /* 0x000fe20003fa4070 */
[----:B------:R-:W-:-:S04]  /*03d0*/  IMAD R2, R13, R7, R10 ;  /* 0x000000070d027224 */ /* 0x000fc800078e020a */
[----:B------:R-:W-:Y:S01]  /*03e0*/  @P3 IMAD.IADD R6, R6, 0x1, -R13 ;  /* 0x0000000106063824 */ /* 0x000fe200078e0a0d */
[----:B------:R-:W-:Y:S02]  /*03f0*/  ISETP.GE.U32.AND P2, PT, R2, R13, PT ;  /* 0x0000000d0200720c */ /* 0x000fe40003f46070 */
[----:B------:R-:W-:-:S03]  /*0400*/  ISETP.NE.U32.AND P3, PT, R13, RZ, PT ;  /* 0x000000ff0d00720c */ /* 0x000fc60003f65070 */
[--C-:B------:R-:W-:Y:S01]  /*0410*/  @!P4 IMAD.IADD R9, R9, 0x1, -R4.reuse ;  /* 0x000000010909c824 */ /* 0x100fe200078e0a04 */
[----:B------:R-:W-:Y:S01]  /*0420*/  ISETP.NE.AND P4, PT, R12, RZ, PT ;  /* 0x000000ff0c00720c */ /* 0x000fe20003f85270 */
[----:B------:R-:W-:Y:S01]  /*0430*/  @!P5 IMAD.IADD R11, R11, 0x1, -R4 ;  /* 0x000000010b0bd824 */ /* 0x000fe200078e0a04 */
[----:B------:R-:W-:Y:S01]  /*0440*/  ISETP.GE.U32.AND P5, PT, R6, R13, PT ;  /* 0x0000000d0600720c */ /* 0x000fe20003fa6070 */
[----:B------:R-:W-:Y:S01]  /*0450*/  @!P0 IMAD.MOV R9, RZ, RZ, -R9 ;  /* 0x000000ffff098224 */ /* 0x000fe200078e0a09 */
[----:B------:R-:W-:Y:S01]  /*0460*/  SHF.R.S32.HI R4, RZ, 0x1f, R3 ;  /* 0x0000001fff047819 */ /* 0x000fe20000011403 */
[----:B------:R-:W-:Y:S01]  /*0470*/  IMAD.MOV.U32 R5, RZ, RZ, R11 ;  /* 0x000000ffff057224 */ /* 0x000fe200078e000b */
[----:B------:R-:W-:Y:S01]  /*0480*/  LOP3.LUT R12, RZ, R12, RZ, 0x33, !PT ;  /* 0x0000000cff0c7212 */ /* 0x000fe200078e33ff */
[----:B------:R-:W-:Y:S01]  /*0490*/  @P2 IMAD.IADD R2, R2, 0x1, -R13 ;  /* 0x0000000102022824 */ /* 0x000fe200078e0a0d */
[----:B------:R-:W-:Y:S01]  /*04a0*/  LEA.HI R7, R4, R3, RZ, 0x3 ;  /* 0x0000000304077211 */ /* 0x000fe200078f18ff */
[----:B------:R-:W-:Y:S01]  /*04b0*/  @!P1 IMAD.MOV R5, RZ, RZ, -R5 ;  /* 0x000000ffff059224 */ /* 0x000fe200078e0a05 */
[----:B------:R-:W-:-:S02]  /*04c0*/  SEL R23, R12, R9, !P4 ;  /* 0x000000090c177207 */ /* 0x000fc40006000000 */
[----:B------:R-:W-:Y:S02]  /*04d0*/  ISETP.GE.U32.AND P0, PT, R2, R13, PT ;  /* 0x0000000d0200720c */ /* 0x000fe40003f06070 */
[----:B------:R-:W-:Y:S01]  /*04e0*/  SHF.R.S32.HI R10, RZ, 0x3, R7 ;  /* 0x00000003ff0a7819 */ /* 0x000fe20000011407 */
[----:B------:R-:W-:Y:S01]  /*04f0*/  @P5 IMAD.IADD R6, R6, 0x1, -R13 ;  /* 0x0000000106065824 */ /* 0x000fe200078e0a0d */
[----:B------:R-:W-:Y:S02]  /*0500*/  SHF.R.S32.HI R4, RZ, 0x1f, R23 ;  /* 0x0000001fff047819 */ /* 0x000fe40000011417 */
[----:B------:R-:W-:Y:S02]  /*0510*/  SEL R9, R12, R5, !P4 ;  /* 0x000000050c097207 */ /* 0x000fe40006000000 */
[----:B------:R-:W-:Y:S02]  /*0520*/  SHF.R.S32.HI R11, RZ, 0x1f, R10 ;  /* 0x0000001fff0b7819 */ /* 0x000fe4000001140a */
[----:B------:R-:W-:-:S02]  /*0530*/  SEL R19, R15, R6, !P3 ;  /* 0x000000060f137207 */ /* 0x000fc40005800000 */
[----:B------:R-:W-:Y:S01]  /*0540*/  LEA.HI R5, R4, R23, RZ, 0x3 ;  /* 0x0000001704057211 */ /* 0x000fe200078f18ff */
[----:B------:R-:W-:Y:S01]  /*0550*/  @P0 IMAD.IADD R2, R2, 0x1, -R13 ;  /* 0x0000000102020824 */ /* 0x000fe200078e0a0d */
[----:B------:R-:W-:Y:S01]  /*0560*/  SHF.R.S32.HI R6, RZ, 0x1f, R9 ;  /* 0x0000001fff067819 */ /* 0x000fe20000011409 */
[C---:B-1----:R-:W-:Y:S01]  /*0570*/  IMAD.WIDE.U32 R16, R19.reuse, UR6, R10 ;  /* 0x0000000613107c25 */ /* 0x042fe2000f8e000a */
[----:B------:R-:W-:Y:S02]  /*0580*/  SHF.R.S32.HI R12, RZ, 0x3, R5 ;  /* 0x00000003ff0c7819 */ /* 0x000fe40000011405 */
[----:B------:R-:W-:Y:S01]  /*0590*/  LEA.HI R4, R6, R9, RZ, 0x3 ;  /* 0x0000000906047211 */ /* 0x000fe200078f18ff */
[----:B------:R-:W-:Y:S01]  /*05a0*/  IMAD R8, R19, UR7, RZ ;  /* 0x0000000713087c24 */ /* 0x000fe2000f8e02ff */
[----:B------:R-:W-:Y:S02]  /*05b0*/  SHF.R.S32.HI R13, RZ, 0x1f, R12 ;  /* 0x0000001fff0d7819 */ /* 0x000fe4000001140c */
[----:B--2---:R-:W-:-:S02]  /*05c0*/  IADD3 R24, P0, PT, R16, UR8, RZ ;  /* 0x0000000810187c10 */ /* 0x004fc4000ff1e0ff */
[----:B------:R-:W-:Y:S01]  /*05d0*/  SHF.R.S32.HI R16, RZ, 0x3, R4 ;  /* 0x00000003ff107819 */ /* 0x000fe20000011404 */
[----:B------:R-:W-:Y:S01]  /*05e0*/  IMAD.WIDE.U32 R26, R19, UR6, R12 ;  /* 0x00000006131a7c25 */ /* 0x000fe2000f8e000c */
[----:B------:R-:W-:Y:S02]  /*05f0*/  IADD3.X R25, PT, PT, R8, UR9, R17, P0, !PT ;  /* 0x0000000908197c10 */ /* 0x000fe400087fe411 */
[----:B------:R-:W-:Y:S01]  /*0600*/  SHF.R.S32.HI R17, RZ, 0x1f, R16 ;  /* 0x0000001fff117819 */ /* 0x000fe20000011410 */
[----:B------:R-:W-:Y:S01]  /*0610*/  IMAD.WIDE.U32 R20, R0, UR6, R12 ;  /* 0x0000000600147c25 */ /* 0x000fe2000f8e000c */
[----:B------:R-:W-:Y:S01]  /*0620*/  SEL R15, R15, R2, !P3 ;  /* 0x000000020f0f7207 */ /* 0x000fe20005800000 */
[----:B----4-:R0:W2:Y:S01]  /*0630*/  LDG.E.U8 R6, desc[UR4][R24.64] ;  /* 0x0000000418067981 */ /* 0x0100a2000c1e1100 */
[----:B------:R-:W-:Y:S01]  /*0640*/  IADD3 R28, P0, PT, R26, UR8, RZ ;  /* 0x000000081a1c7c10 */ /* 0x000fe2000ff1e0ff */
[----:B------:R-:W-:Y:S01]  /*0650*/  IMAD R2, R0, UR7, RZ ;  /* 0x0000000700027c24 */ /* 0x000fe2000f8e02ff */
[----:B------:R-:W-:Y:S01]  /*0660*/  IADD3 R26, P1, PT, R20, UR8, RZ ;  /* 0x00000008141a7c10 */ /* 0x000fe2000ff3e0ff */
[----:B------:R-:W-:Y:S01]  /*0670*/  IMAD.WIDE.U32 R18, R19, UR6, R16 ;  /* 0x0000000613127c25 */ /* 0x000fe2000f8e0010 */
[----:B------:R-:W-:-:S02]  /*0680*/  IADD3.X R29, PT, PT, R27, UR9, R8, P0, !PT ;  /* 0x000000091b1d7c10 */ /* 0x000fc400087fe408 */
[----:B------:R-:W-:Y:S01]  /*0690*/  IADD3.X R27, PT, PT, R21, UR9, R2, P1, !PT ;  /* 0x00000009151b7c10 */ /* 0x000fe20008ffe402 */
[----:B------:R-:W-:Y:S01]  /*06a0*/  IMAD.WIDE.U32 R20, R15, UR6, R10 ;  /* 0x000000060f147c25 */ /* 0x000fe2000f8e000a */
[----:B------:R-:W-:-:S03]  /*06b0*/  IADD3 R18, P0, PT, R18, UR8, RZ ;  /* 0x0000000812127c10 */ /* 0x000fc6000ff1e0ff */
[C---:B0-----:R-:W-:Y:S01]  /*06c0*/  IMAD R25, R15.reuse, UR7, RZ ;  /* 0x000000070f197c24 */ /* 0x041fe2000f8e02ff */
[----:B------:R-:W-:Y:S01]  /*06d0*/  IADD3.X R19, PT, PT, R8, UR9, R19, P0, !PT ;  /* 0x0000000908137c10 */ /* 0x000fe200087fe413 */
[C---:B------:R-:W-:Y:S01]  /*06e0*/  IMAD.WIDE.U32 R12, R15.reuse, UR6, R12 ;  /* 0x000000060f0c7c25 */ /* 0x040fe2000f8e000c */
[----:B------:R-:W-:Y:S01]  /*06f0*/  IADD3 R20, P0, PT, R20, UR8, RZ ;  /* 0x0000000814147c10 */ /* 0x000fe2000ff1e0ff */
[----:B------:R0:W3:Y:S02]  /*0700*/  LDG.E.U8 R22, desc[UR4][R26.64] ;  /* 0x000000041a167981 */ /* 0x0000e4000c1e1100 */
[--C-:B------:R-:W-:Y:S02]  /*0710*/  IMAD.WIDE.U32 R14, R15, UR6, R16.reuse ;  /* 0x000000060f0e7c25 */ /* 0x100fe4000f8e0010 */
[----:B------:R1:W4:Y:S02]  /*0720*/  LDG.E.U8 R18, desc[UR4][R18.64] ;  /* 0x0000000412127981 */ /* 0x000324000c1e1100 */
[----:B------:R-:W-:Y:S01]  /*0730*/  IMAD.WIDE.U32 R16, R0, UR6, R16 ;  /* 0x0000000600107c25 */ /* 0x000fe2000f8e0010 */
[----:B------:R-:W-:Y:S01]  /*0740*/  IADD3 R12, P1, PT, R12, UR8, RZ ;  /* 0x000000080c0c7c10 */ /* 0x000fe2000ff3e0ff */
[----:B------:R-:W5:Y:S01]  /*0750*/  LDG.E.U8 R8, desc[UR4][R28.64] ;  /* 0x000000041c087981 */ /* 0x000f62000c1e1100 */
[----:B------:R-:W-:-:S02]  /*0760*/  IADD3.X R21, PT, PT, R25, UR9, R21, P0, !PT ;  /* 0x0000000919157c10 */ /* 0x000fc400087fe415 */
[----:B------:R-:W-:Y:S02]  /*0770*/  IADD3 R16, P0, PT, R16, UR8, RZ ;  /* 0x0000000810107c10 */ /* 0x000fe4000ff1e0ff */
[----:B------:R-:W-:Y:S01]  /*0780*/  IADD3.X R13, PT, PT, R13, UR9, R25, P1, !PT ;  /* 0x000000090d0d7c10 */ /* 0x000fe20008ffe419 */
[----:B------:R-:W5:Y:S01]  /*0790*/  LDG.E.U8 R20, desc[UR4][R20.64] ;  /* 0x0000000414147981 */ /* 0x000f62000c1e1100 */
[----:B------:R-:W-:Y:S02]  /*07a0*/  IADD3 R14, P1, PT, R14, UR8, RZ ;  /* 0x000000080e0e7c10 */ /* 0x000fe4000ff3e0ff */
[----:B------:R-:W-:Y:S01]  /*07b0*/  IADD3.X R17, PT, PT, R2, UR9, R17, P0, !PT ;  /* 0x0000000902117c10 */ /* 0x000fe200087fe411 */
[----:B------:R-:W5:Y:S01]  /*07c0*/  LDG.E.U8 R12, desc[UR4][R12.64] ;  /* 0x000000040c0c7981 */ /* 0x000f62000c1e1100 */
[----:B------:R-:W-:-:S03]  /*07d0*/  IADD3.X R15, PT, PT, R25, UR9, R15, P1, !PT ;  /* 0x00000009190f7c10 */ /* 0x000fc60008ffe40f */
[----:B------:R-:W5:Y:S04]  /*07e0*/  LDG.E.U8 R16, desc[UR4][R16.64] ;  /* 0x0000000410107981 */ /* 0x000f68000c1e1100 */
[----:B------:R-:W5:Y:S01]  /*07f0*/  LDG.E.U8 R14, desc[UR4][R14.64] ;  /* 0x000000040e0e7981 */ /* 0x000f62000c1e1100 */
[----:B------:R-:W-:-:S05]  /*0800*/  LOP3.LUT R24, R5, 0xfffffff8, RZ, 0xc0, !PT ;  /* 0xfffffff805187812 */ /* 0x000fca00078ec0ff */
[----:B------:R-:W-:Y:S01]  /*0810*/  IMAD.IADD R23, R23, 0x1, -R24 ;  /* 0x0000000117177824 */ /* 0x000fe200078e0a18 */
[----:B------:R-:W-:Y:S02]  /*0820*/  LOP3.LUT R24, R4, 0xfffffff8, RZ, 0xc0, !PT ;  /* 0xfffffff804187812 */ /* 0x000fe400078ec0ff */
[----:B------:R-:W-:Y:S01]  /*0830*/  LOP3.LUT R4, R7, 0xfffffff8, RZ, 0xc0, !PT ;  /* 0xfffffff807047812 */ /* 0x000fe200078ec0ff */
[----:B------:R-:W-:Y:S01]  /*0840*/  IMAD.MOV.U32 R5, RZ, RZ, 0x80 ;  /* 0x00000080ff057424 */ /* 0x000fe200078e00ff */
[C---:B0-----:R-:W-:Y:S01]  /*0850*/  LOP3.LUT R26, R9.reuse, 0x7, RZ, 0xc0, !PT ;  /* 0x00000007091a7812 */ /* 0x041fe200078ec0ff */
[----:B-1----:R-:W-:Y:S02]  /*0860*/  IMAD.IADD R19, R9, 0x1, -R24 ;  /* 0x0000000109137824 */ /* 0x002fe400078e0a18 */
[----:B------:R-:W-:Y:S01]  /*0870*/  IMAD.IADD R9, R3, 0x1, -R4 ;  /* 0x0000000103097824 */ /* 0x000fe200078e0a04 */
[----:B------:R-:W-:Y:S01]  /*0880*/  SHF.R.U32.HI R26, RZ, R26, R5 ;  /* 0x0000001aff1a7219 */ /* 0x000fe20000011605 */
[----:B------:R-:W-:Y:S01]  /*0890*/  BSSY.RECONVERGENT B0, `(.L_x_0) ;  /* 0x000001d000007945 */ /* 0x000fe20003800200 */
[----:B--2---:R-:W-:-:S05]  /*08a0*/  IMAD.IADD R6, R23, 0x1, R6 ;  /* 0x0000000117067824 */ /* 0x004fca00078e0206 */
[--C-:B------:R-:W-:Y:S01]  /*08b0*/  SHF.R.U32.HI R7, RZ, R6, R5.reuse ;  /* 0x00000006ff077219 */ /* 0x100fe20000011605 */
[----:B---3--:R-:W-:Y:S02]  /*08c0*/  IMAD.IADD R22, R19, 0x1, R22 ;  /* 0x0000000113167824 */ /* 0x008fe400078e0216 */
[----:B----4-:R-:W-:Y:S01]  /*08d0*/  IMAD.IADD R18, R9, 0x1, R18 ;  /* 0x0000000109127824 */ /* 0x010fe200078e0212 */
[----:B-----5:R-:W-:Y:S02]  /*08e0*/  LOP3.LUT R8, R7, R26, R8, 0x80, !PT ;  /* 0x0000001a07087212 */ /* 0x020fe400078e8008 */
[--C-:B------:R-:W-:Y:S02]  /*08f0*/  SHF.R.U32.HI R7, RZ, R22, R5.reuse ;  /* 0x00000016ff077219 */ /* 0x100fe40000011605 */
[----:B------:R-:W-:Y:S01]  /*0900*/  SHF.R.U32.HI R18, RZ, R18, R5 ;  /* 0x00000012ff127219 */ /* 0x000fe20000011605 */
[----:B------:R-:W-:Y:S02]  /*0910*/  IMAD.IADD R20, R23, 0x1, R20 ;  /* 0x0000000117147824 */ /* 0x000fe400078e0214 */
[----:B------:R-:W-:-:S02]  /*0920*/  IMAD.IADD R12, R19, 0x1, R12 ;  /* 0x00000001130c7824 */ /* 0x000fc400078e020c */
[----:B------:R-:W-:Y:S01]  /*0930*/  IMAD.IADD R16, R23, 0x1, R16 ;  /* 0x0000000117107824 */ /* 0x000fe200078e0210 */
[----:B------:R-:W-:Y:S02]  /*0940*/  LOP3.LUT R8, R7, R8, R18, 0x80, !PT ;  /* 0x0000000807087212 */ /* 0x000fe400078e8012 */
[--C-:B------:R-:W-:Y:S01]  /*0950*/  SHF.R.U32.HI R7, RZ, R12, R5.reuse ;  /* 0x0000000cff077219 */ /* 0x100fe20000011605 */
[----:B------:R-:W-:Y:S01]  /*0960*/  IMAD.IADD R14, R9, 0x1, R14 ;  /* 0x00000001090e7824 */ /* 0x000fe200078e020e */
[--C-:B------:R-:W-:Y:S02]  /*0970*/  SHF.R.U32.HI R16, RZ, R16, R5.reuse ;  /* 0x00000010ff107219 */ /* 0x100fe40000011605 */
[--C-:B------:R-:W-:Y:S02]  /*0980*/  SHF.R.U32.HI R20, RZ, R20, R5.reuse ;  /* 0x00000014ff147219 */ /* 0x100fe40000011605 */
[----:B------:R-:W-:Y:S02]  /*0990*/  SHF.R.U32.HI R9, RZ, R14, R5 ;  /* 0x0000000eff097219 */ /* 0x000fe40000011605 */
[----:B------:R-:W-:-:S04]  /*09a0*/  LOP3.LUT R7, R7, R8, R16, 0x80, !PT ;  /* 0x0000000807077212 */ /* 0x000fc800078e8010 */
[----:B------:R-:W-:-:S04]  /*09b0*/  LOP3.LUT R20, R9, R7, R20, 0x80, !PT ;  /* 0x0000000709147212 */ /* 0x000fc800078e8014 */
[----:B------:R-:W-:-:S13]  /*09c0*/  ISETP.NE.AND P0, PT, R20, 0x3, PT ;  /* 0x000000031400780c */ /* 0x000fda0003f05270 */
[----:B------:R-:W-:Y:S05]  /*09d0*/  @!P0 BRA `(.L_x_1) ;  /* 0x0000000000208947 */ /* 0x000fea0003800000 */
[----:B------:R-:W-:-:S04]  /*09e0*/  IMAD.WIDE.U32 R6, R0, UR6, R10 ;  /* 0x0000000600067c25 */ /* 0x000fc8000f8e000a */
[----:B------:R-:W-:Y:S01]  /*09f0*/  IMAD.IADD R4, R2, 0x1, R7 ;  /* 0x0000000102047824 */ /* 0x000fe200078e0207 */
[----:B------:R-:W-:-:S04]  /*0a00*/  IADD3 R8, P0, PT, R6, UR8, RZ ;  /* 0x0000000806087c10 */ /* 0x000fc8000ff1e0ff */
[----:B------:R-:W-:-:S05]  /*0a10*/  IADD3.X R9, PT, PT, R4, UR9, RZ, P0, !PT ;  /* 0x0000000904097c10 */ /* 0x000fca00087fe4ff */
[----:B------:R-:W2:Y:S02]  /*0a20*/  LDG.E.U8 R8, desc[UR4][R8.64] ;  /* 0x0000000408087981 */ /* 0x000ea4000c1e1100 */
[----:B--2---:R-:W-:-:S04]  /*0a30*/  ISETP.NE.AND P0, PT, R8, RZ, PT ;  /* 0x000000ff0800720c */ /* 0x004fc80003f05270 */
[----:B------:R-:W-:-:S13]  /*0a40*/  ISETP.NE.OR P0, PT, R20, 0x2, !P0 ;  /* 0x000000021400780c */ /* 0x000fda0004705670 */
[----:B------:R-:W-:Y:S05]  /*0a50*/  @P0 BRA `(.L_x_2) ;  /* 0x00000000002c0947 */ /* 0x000fea0003800000 */
.L_x_1:
[----:B------:R-:W-:Y:S05]  /*0a60*/  BSYNC.RECONVERGENT B0 ;  /* 0x0000000000007941 */ /* 0x000fea0003800200 */
.L_x_0:
[----:B------:R-:W0:Y:S01]  /*0a70*/  LDCU.64 UR10, c[0x0][0x388] ;  /* 0x00007100ff0a77ac */ /* 0x000e220008000a00 */
[----:B------:R-:W-:-:S03]  /*0a80*/  IMAD.WIDE.U32 R10, R0, UR6, R10 ;  /* 0x00000006000a7c25 */ /* 0x000fc6000f8e000a */
[----:B0-----:R-:W-:-:S04]  /*0a90*/  IADD3 R6, P0, PT, R10, UR10, RZ ;  /* 0x0000000a0a067c10 */ /* 0x001fc8000ff1e0ff */
[----:B------:R-:W-:-:S05]  /*0aa0*/  IADD3.X R7, PT, PT, R2, UR11, R11, P0, !PT ;  /* 0x0000000b02077c10 */ /* 0x000fca00087fe40b */
[----:B------:R-:W2:Y:S01]  /*0ab0*/  LDG.E.U8 R9, desc[UR4][R6.64] ;  /* 0x0000000406097981 */ /* 0x000ea2000c1e1100 */
[----:B------:R-:W-:-:S04]  /*0ac0*/  LOP3.LUT R0, R3, 0x7, RZ, 0xc0, !PT ;  /* 0x0000000703007812 */ /* 0x000fc800078ec0ff */
[----:B------:R-:W-:-:S04]  /*0ad0*/  SHF.R.U32.HI R0, RZ, R0, R5 ;  /* 0x00000000ff007219 */ /* 0x000fc80000011605 */
[----:B--2---:R-:W-:-:S05]  /*0ae0*/  LOP3.LUT R9, R9, R0, RZ, 0xfc, !PT ;  /* 0x0000000009097212 */ /* 0x004fca00078efcff */
[----:B------:R-:W-:Y:S01]  /*0af0*/  STG.E.U8 desc[UR4][R6.64], R9 ;  /* 0x0000000906007986 */ /* 0x000fe2000c101104 */
[----:B------:R-:W-:Y:S05]  /*0b00*/  EXIT ;  /* 0x000000000000794d */ /* 0x000fea0003800000 */
.L_x_2:
[----:B------:R-:W0:Y:S02]  /*0b10*/  LDCU.64 UR10, c[0x0][0x388] ;  /* 0x00007100ff0a77ac */ /* 0x000e240008000a00 */
[----:B0-----:R-:W-:-:S04]  /*0b20*/  IADD3 R6, P0, PT, R6, UR10, RZ ;  /* 0x0000000a06067c10 */ /* 0x001fc8000ff1e0ff */
[----:B------:R-:W-:-:S05]  /*0b30*/  IADD3.X R7, PT, PT, R4, UR11, RZ, P0, !PT ;  /* 0x0000000b04077c10 */ /* 0x000fca00087fe4ff */
[----:B------:R-:W2:Y:S01]  /*0b40*/  LDG.E.U8 R5, desc[UR4][R6.64] ;  /* 0x0000000406057981 */ /* 0x000ea2000c1e1100 */
[----:B------:R-:W-:Y:S01]  /*0b50*/  IMAD.MOV.U32 R0, RZ, RZ, -0x81 ;  /* 0xffffff7fff007424 */ /* 0x000fe200078e00ff */
[----:B------:R-:W-:-:S04]  /*0b60*/  LOP3.LUT R3, R3, 0x7, RZ, 0xc0, !PT ;  /* 0x0000000703037812 */ /* 0x000fc800078ec0ff */
[----:B------:R-:W-:-:S04]  /*0b70*/  SHF.R.S32.HI R0, RZ, R3, R0 ;  /* 0x00000003ff007219 */ /* 0x000fc80000011400 */
[----:B--2---:R-:W-:-:S05]  /*0b80*/  LOP3.LUT R3, R5, R0, RZ, 0xc0, !PT ;  /* 0x0000000005037212 */ /* 0x004fca00078ec0ff */
[----:B------:R-:W-:Y:S01]  /*0b90*/  STG.E.U8 desc[UR4][R6.64], R3 ;  /* 0x0000000306007986 */ /* 0x000fe2000c101104 */
[----:B------:R-:W-:Y:S05]  /*0ba0*/  EXIT ;  /* 0x000000000000794d */ /* 0x000fea0003800000 */
.L_x_3:
[----:B------:R-:W-:-:S00]  /*0bb0*/  BRA `(.L_x_3) ;  /* 0xfffffffc00fc7947 */ /* 0x000fc0000383ffff */
[----:B------:R-:W-:-:S00]  /*0bc0*/  NOP ;  /* 0x0000000000007918 */ /* 0x000fc00000000000 */
        /* <DEDUP_REMOVED lines=11> */
.L_x_4:


//--------------------- .nv.shared.reserved.0     --------------------------
	.section	.nv.shared.reserved.0,"aw",@nobits
	.weak		__nv_reservedSMEM_offset_0_alias
	.size		__nv_reservedSMEM_offset_0_alias, 0, 64
	.other		__nv_reservedSMEM_offset_0_alias,@"STO_CUDA_RESERVED_SHARED STV_DEFAULT"
__nv_reservedSMEM_offset_0_alias:
	.zero		0
	.zero		64


//--------------------- .nv.constant0._Z17compute_iterationPhS_mmii --------------------------
	.section	.nv.constant0._Z17compute_iterationPhS_mmii,"a",@progbits
	.sectionflags	@""
	.align	4
.nv.constant0._Z17compute_iterationPhS_mmii:
	.zero		936


//--------------------- SYMBOLS --------------------------

	.type		.nv.reservedSmem.offset0,@object
	.size		.nv.reservedSmem.offset0,0x4
